//
// Generated by NVIDIA NVVM Compiler
//
// Compiler Build ID: CL-36424714
// Cuda compilation tools, release 13.0, V13.0.88
// Based on NVVM 20.0.0
//

.version 9.0
.target sm_100
.address_size 64

	// .globl	_Z23onesComplementNonBorderPfS_ii
.func  (.param .b64 func_retval0) __internal_accurate_pow
(
	.param .b64 __internal_accurate_pow_param_0
)
;

.visible .entry _Z23onesComplementNonBorderPfS_ii(
	.param .u64 .ptr .align 1 _Z23onesComplementNonBorderPfS_ii_param_0,
	.param .u64 .ptr .align 1 _Z23onesComplementNonBorderPfS_ii_param_1,
	.param .u32 _Z23onesComplementNonBorderPfS_ii_param_2,
	.param .u32 _Z23onesComplementNonBorderPfS_ii_param_3
)
{
	.reg .pred 	%p<16>;
	.reg .b32 	%r<33>;
	.reg .b32 	%f<6>;
	.reg .b64 	%rd<14>;
	.reg .b64 	%fd<9>;

	ld.param.u64 	%rd2, [_Z23onesComplementNonBorderPfS_ii_param_0];
	ld.param.u64 	%rd3, [_Z23onesComplementNonBorderPfS_ii_param_1];
	ld.param.u32 	%r12, [_Z23onesComplementNonBorderPfS_ii_param_2];
	ld.param.u32 	%r13, [_Z23onesComplementNonBorderPfS_ii_param_3];
	cvta.to.global.u64 	%rd1, %rd3;
	mov.u32 	%r14, %ctaid.x;
	mov.u32 	%r15, %ntid.x;
	mov.u32 	%r16, %tid.x;
	mad.lo.s32 	%r1, %r14, %r15, %r16;
	mov.u32 	%r17, %ctaid.y;
	mov.u32 	%r18, %ntid.y;
	mov.u32 	%r19, %tid.y;
	mad.lo.s32 	%r2, %r17, %r18, %r19;
	setp.ge.s32 	%p1, %r2, %r12;
	setp.ge.s32 	%p2, %r1, %r13;
	or.pred  	%p3, %p1, %p2;
	@%p3 bra 	$L__BB0_8;
	cvta.to.global.u64 	%rd4, %rd2;
	mad.lo.s32 	%r3, %r13, %r2, %r1;
	mul.wide.s32 	%rd5, %r3, 4;
	add.s64 	%rd6, %rd4, %rd5;
	ld.global.f32 	%f1, [%rd6];
	setp.eq.s32 	%p4, %r2, 0;
	add.s32 	%r20, %r12, -1;
	setp.eq.s32 	%p5, %r2, %r20;
	or.pred  	%p6, %p4, %p5;
	setp.eq.s32 	%p7, %r1, 0;
	or.pred  	%p8, %p7, %p6;
	add.s32 	%r21, %r13, -1;
	setp.eq.s32 	%p9, %r1, %r21;
	or.pred  	%p10, %p8, %p9;
	@%p10 bra 	$L__BB0_7;
	cvt.rzi.s32.f32 	%r32, %f1;
	setp.lt.s32 	%p11, %r32, 1;
	mov.f32 	%f5, 0f00000000;
	@%p11 bra 	$L__BB0_6;
	mov.f64 	%fd1, 0d4024000000000000;
	{
	.reg .b32 %temp; 
	mov.b64 	{%temp, %r5}, %fd1;
	}
	mov.b32 	%r30, 0;
	mov.u32 	%r31, %r30;
$L__BB0_4:
	setp.lt.s32 	%p12, %r5, 0;
	not.b32 	%r23, %r32;
	and.b32  	%r24, %r23, 1;
	cvt.rn.f64.u32 	%fd2, %r30;
	{
	.reg .b32 %temp; 
	mov.b64 	{%temp, %r25}, %fd2;
	}
	shr.u32 	%r26, %r25, 20;
	and.b32  	%r27, %r26, 2047;
	add.s32 	%r28, %r27, -1012;
	mov.b64 	%rd9, %fd2;
	shl.b64 	%rd10, %rd9, %r28;
	setp.eq.s64 	%p13, %rd10, -9223372036854775808;
	{ // callseq 0, 0
	.param .b64 param0;
	st.param.f64 	[param0], %fd2;
	.param .b64 retval0;
	call.uni (retval0), 
	__internal_accurate_pow, 
	(
	param0
	);
	ld.param.f64 	%fd3, [retval0];
	} // callseq 0
	neg.f64 	%fd5, %fd3;
	selp.f64 	%fd6, %fd5, %fd3, %p13;
	selp.f64 	%fd7, %fd6, %fd3, %p12;
	setp.eq.s32 	%p14, %r30, 0;
	selp.f64 	%fd8, 0d3FF0000000000000, %fd7, %p14;
	cvt.rzi.s32.f64 	%r29, %fd8;
	mad.lo.s32 	%r31, %r29, %r24, %r31;
	add.s32 	%r30, %r30, 1;
	shr.u32 	%r11, %r32, 1;
	setp.gt.u32 	%p15, %r32, 1;
	mov.u32 	%r32, %r11;
	@%p15 bra 	$L__BB0_4;
	cvt.rn.f32.s32 	%f5, %r31;
$L__BB0_6:
	add.s64 	%rd13, %rd1, %rd5;
	st.global.f32 	[%rd13], %f5;
	bra.uni 	$L__BB0_8;
$L__BB0_7:
	add.s64 	%rd8, %rd1, %rd5;
	st.global.f32 	[%rd8], %f1;
$L__BB0_8:
	ret;

}
.func  (.param .b64 func_retval0) __internal_accurate_pow(
	.param .b64 __internal_accurate_pow_param_0
)
{
	.reg .pred 	%p<8>;
	.reg .b32 	%r<46>;
	.reg .b32 	%f<3>;
	.reg .b64 	%fd<109>;

	ld.param.f64 	%fd10, [__internal_accurate_pow_param_0];
	mov.f64 	%fd11, 0d4024000000000000;
	{
	.reg .b32 %temp; 
	mov.b64 	{%temp, %r8}, %fd11;
	}
	{
	.reg .b32 %temp; 
	mov.b64 	{%r9, %temp}, %fd11;
	}
	shr.u32 	%r10, %r8, 20;
	setp.lt.u32 	%p1, %r8, 1048576;
	mov.f64 	%fd12, 0d4384000000000000;
	{
	.reg .b32 %temp; 
	mov.b64 	{%temp, %r11}, %fd12;
	}
	{
	.reg .b32 %temp; 
	mov.b64 	{%r12, %temp}, %fd12;
	}
	shr.u32 	%r13, %r11, 20;
	add.s32 	%r14, %r13, -54;
	selp.b32 	%r15, %r12, %r9, %p1;
	selp.b32 	%r16, %r11, %r8, %p1;
	selp.b32 	%r1, %r14, %r10, %p1;
	add.s32 	%r45, %r1, -1023;
	and.b32  	%r17, %r16, -2146435073;
	or.b32  	%r18, %r17, 1072693248;
	mov.b64 	%fd107, {%r15, %r18};
	setp.lt.u32 	%p2, %r18, 1073127583;
	@%p2 bra 	$L__BB1_2;
	{
	.reg .b32 %temp; 
	mov.b64 	{%r19, %temp}, %fd107;
	}
	{
	.reg .b32 %temp; 
	mov.b64 	{%temp, %r20}, %fd107;
	}
	add.s32 	%r21, %r20, -1048576;
	mov.b64 	%fd107, {%r19, %r21};
	add.s32 	%r45, %r1, -1022;
$L__BB1_2:
	add.f64 	%fd13, %fd107, 0dBFF0000000000000;
	add.f64 	%fd14, %fd107, 0d3FF0000000000000;
	rcp.approx.ftz.f64 	%fd15, %fd14;
	neg.f64 	%fd16, %fd14;
	fma.rn.f64 	%fd17, %fd16, %fd15, 0d3FF0000000000000;
	fma.rn.f64 	%fd18, %fd17, %fd17, %fd17;
	fma.rn.f64 	%fd19, %fd18, %fd15, %fd15;
	mul.f64 	%fd20, %fd13, %fd19;
	fma.rn.f64 	%fd21, %fd13, %fd19, %fd20;
	mul.f64 	%fd22, %fd21, %fd21;
	fma.rn.f64 	%fd23, %fd22, 0d3EB0F5FF7D2CAFE2, 0d3ED0F5D241AD3B5A;
	fma.rn.f64 	%fd24, %fd23, %fd22, 0d3EF3B20A75488A3F;
	fma.rn.f64 	%fd25, %fd24, %fd22, 0d3F1745CDE4FAECD5;
	fma.rn.f64 	%fd26, %fd25, %fd22, 0d3F3C71C7258A578B;
	fma.rn.f64 	%fd27, %fd26, %fd22, 0d3F6249249242B910;
	fma.rn.f64 	%fd28, %fd27, %fd22, 0d3F89999999999DFB;
	sub.f64 	%fd29, %fd13, %fd21;
	add.f64 	%fd30, %fd29, %fd29;
	neg.f64 	%fd31, %fd21;
	fma.rn.f64 	%fd32, %fd31, %fd13, %fd30;
	mul.f64 	%fd33, %fd19, %fd32;
	fma.rn.f64 	%fd34, %fd22, %fd28, 0d3FB5555555555555;
	mov.f64 	%fd35, 0d3FB5555555555555;
	sub.f64 	%fd36, %fd35, %fd34;
	fma.rn.f64 	%fd37, %fd22, %fd28, %fd36;
	add.f64 	%fd38, %fd37, 0dBC46A4CB00B9E7B0;
	add.f64 	%fd39, %fd34, %fd38;
	sub.f64 	%fd40, %fd34, %fd39;
	add.f64 	%fd41, %fd38, %fd40;
	mul.rn.f64 	%fd42, %fd21, %fd21;
	neg.f64 	%fd43, %fd42;
	fma.rn.f64 	%fd44, %fd21, %fd21, %fd43;
	{
	.reg .b32 %temp; 
	mov.b64 	{%r22, %temp}, %fd33;
	}
	{
	.reg .b32 %temp; 
	mov.b64 	{%temp, %r23}, %fd33;
	}
	add.s32 	%r24, %r23, 1048576;
	mov.b64 	%fd45, {%r22, %r24};
	fma.rn.f64 	%fd46, %fd21, %fd45, %fd44;
	mul.rn.f64 	%fd47, %fd42, %fd21;
	neg.f64 	%fd48, %fd47;
	fma.rn.f64 	%fd49, %fd42, %fd21, %fd48;
	fma.rn.f64 	%fd50, %fd42, %fd33, %fd49;
	fma.rn.f64 	%fd51, %fd46, %fd21, %fd50;
	mul.rn.f64 	%fd52, %fd39, %fd47;
	neg.f64 	%fd53, %fd52;
	fma.rn.f64 	%fd54, %fd39, %fd47, %fd53;
	fma.rn.f64 	%fd55, %fd39, %fd51, %fd54;
	fma.rn.f64 	%fd56, %fd41, %fd47, %fd55;
	add.f64 	%fd57, %fd52, %fd56;
	sub.f64 	%fd58, %fd52, %fd57;
	add.f64 	%fd59, %fd56, %fd58;
	add.f64 	%fd60, %fd21, %fd57;
	sub.f64 	%fd61, %fd21, %fd60;
	add.f64 	%fd62, %fd57, %fd61;
	add.f64 	%fd63, %fd59, %fd62;
	add.f64 	%fd64, %fd33, %fd63;
	add.f64 	%fd65, %fd60, %fd64;
	sub.f64 	%fd66, %fd60, %fd65;
	add.f64 	%fd67, %fd64, %fd66;
	xor.b32  	%r25, %r45, -2147483648;
	mov.b32 	%r26, 1127219200;
	mov.b64 	%fd68, {%r25, %r26};
	mov.b32 	%r27, -2147483648;
	mov.b64 	%fd69, {%r27, %r26};
	sub.f64 	%fd70, %fd68, %fd69;
	fma.rn.f64 	%fd71, %fd70, 0d3FE62E42FEFA39EF, %fd65;
	fma.rn.f64 	%fd72, %fd70, 0dBFE62E42FEFA39EF, %fd71;
	sub.f64 	%fd73, %fd72, %fd65;
	sub.f64 	%fd74, %fd67, %fd73;
	fma.rn.f64 	%fd75, %fd70, 0d3C7ABC9E3B39803F, %fd74;
	add.f64 	%fd76, %fd71, %fd75;
	sub.f64 	%fd77, %fd71, %fd76;
	add.f64 	%fd78, %fd75, %fd77;
	{
	.reg .b32 %temp; 
	mov.b64 	{%temp, %r28}, %fd10;
	}
	{
	.reg .b32 %temp; 
	mov.b64 	{%r29, %temp}, %fd10;
	}
	shl.b32 	%r30, %r28, 1;
	setp.gt.u32 	%p3, %r30, -33554433;
	and.b32  	%r31, %r28, -15728641;
	selp.b32 	%r32, %r31, %r28, %p3;
	mov.b64 	%fd79, {%r29, %r32};
	mul.rn.f64 	%fd80, %fd76, %fd79;
	neg.f64 	%fd81, %fd80;
	fma.rn.f64 	%fd82, %fd76, %fd79, %fd81;
	fma.rn.f64 	%fd83, %fd78, %fd79, %fd82;
	add.f64 	%fd4, %fd80, %fd83;
	sub.f64 	%fd84, %fd80, %fd4;
	add.f64 	%fd5, %fd83, %fd84;
	fma.rn.f64 	%fd85, %fd4, 0d3FF71547652B82FE, 0d4338000000000000;
	{
	.reg .b32 %temp; 
	mov.b64 	{%r5, %temp}, %fd85;
	}
	mov.f64 	%fd86, 0dC338000000000000;
	add.rn.f64 	%fd87, %fd85, %fd86;
	fma.rn.f64 	%fd88, %fd87, 0dBFE62E42FEFA39EF, %fd4;
	fma.rn.f64 	%fd89, %fd87, 0dBC7ABC9E3B39803F, %fd88;
	fma.rn.f64 	%fd90, %fd89, 0d3E5ADE1569CE2BDF, 0d3E928AF3FCA213EA;
	fma.rn.f64 	%fd91, %fd90, %fd89, 0d3EC71DEE62401315;
	fma.rn.f64 	%fd92, %fd91, %fd89, 0d3EFA01997C89EB71;
	fma.rn.f64 	%fd93, %fd92, %fd89, 0d3F2A01A014761F65;
	fma.rn.f64 	%fd94, %fd93, %fd89, 0d3F56C16C1852B7AF;
	fma.rn.f64 	%fd95, %fd94, %fd89, 0d3F81111111122322;
	fma.rn.f64 	%fd96, %fd95, %fd89, 0d3FA55555555502A1;
	fma.rn.f64 	%fd97, %fd96, %fd89, 0d3FC5555555555511;
	fma.rn.f64 	%fd98, %fd97, %fd89, 0d3FE000000000000B;
	fma.rn.f64 	%fd99, %fd98, %fd89, 0d3FF0000000000000;
	fma.rn.f64 	%fd100, %fd99, %fd89, 0d3FF0000000000000;
	{
	.reg .b32 %temp; 
	mov.b64 	{%r6, %temp}, %fd100;
	}
	{
	.reg .b32 %temp; 
	mov.b64 	{%temp, %r7}, %fd100;
	}
	shl.b32 	%r33, %r5, 20;
	add.s32 	%r34, %r33, %r7;
	mov.b64 	%fd108, {%r6, %r34};
	{
	.reg .b32 %temp; 
	mov.b64 	{%temp, %r35}, %fd4;
	}
	mov.b32 	%f2, %r35;
	abs.f32 	%f1, %f2;
	setp.lt.f32 	%p4, %f1, 0f4086232B;
	@%p4 bra 	$L__BB1_5;
	setp.lt.f64 	%p5, %fd4, 0d0000000000000000;
	add.f64 	%fd101, %fd4, 0d7FF0000000000000;
	selp.f64 	%fd108, 0d0000000000000000, %fd101, %p5;
	setp.geu.f32 	%p6, %f1, 0f40874800;
	@%p6 bra 	$L__BB1_5;
	shr.u32 	%r36, %r5, 31;
	add.s32 	%r37, %r5, %r36;
	shr.s32 	%r38, %r37, 1;
	shl.b32 	%r39, %r38, 20;
	add.s32 	%r40, %r7, %r39;
	mov.b64 	%fd102, {%r6, %r40};
	sub.s32 	%r41, %r5, %r38;
	shl.b32 	%r42, %r41, 20;
	add.s32 	%r43, %r42, 1072693248;
	mov.b32 	%r44, 0;
	mov.b64 	%fd103, {%r44, %r43};
	mul.f64 	%fd108, %fd103, %fd102;
$L__BB1_5:
	abs.f64 	%fd104, %fd108;
	setp.eq.f64 	%p7, %fd104, 0d7FF0000000000000;
	fma.rn.f64 	%fd105, %fd108, %fd5, %fd108;
	selp.f64 	%fd106, %fd108, %fd105, %p7;
	st.param.f64 	[func_retval0], %fd106;
	ret;

}


// ===== COMPILED SASS (sm_100) =====

	.target	sm_100

	.elftype	@"ET_EXEC"


//--------------------- .note.nv.tkinfo           --------------------------
	.section	.note.nv.tkinfo,"",@"SHT_NOTE"
	.sectionflags	@"SHF_NOTE_NV_TKINFO"
	.tkinfo
        /*0018*/ 	.word	0x00000002
        /*0030*/ 	.string	""
        /*0030*/ 	.string	"ptxas"
        /*0030*/ 	.string	"Cuda compilation tools, release 13.0, V13.0.88"
        /*0030*/ 	.string	"Build cuda_13.0.r13.0/compiler.36424714_0"
        /*0030*/ 	.string	"-arch sm_100 -m 64 "



//--------------------- .note.nv.cuinfo           --------------------------
	.section	.note.nv.cuinfo,"",@"SHT_NOTE"
	.sectionflags	@"SHF_NOTE_NV_CUINFO"
        /*0018*/ 	.short	0x0002
        /*001a*/ 	.short	0x0064
        /*001c*/ 	.short	0x0082
	.zero		2


//--------------------- .nv.info                  --------------------------
	.section	.nv.info,"",@"SHT_CUDA_INFO"
	.align	4


	//----- nvinfo : EIATTR_REGCOUNT
	.align		4
        /*0000*/ 	.byte	0x04, 0x2f
        /*0002*/ 	.short	(.L_1 - .L_0)
	.align		4
.L_0:
        /*0004*/ 	.word	index@(_Z23onesComplementNonBorderPfS_ii)
        /*0008*/ 	.word	0x0000001d


	//----- nvinfo : EIATTR_FRAME_SIZE
	.align		4
.L_1:
        /*000c*/ 	.byte	0x04, 0x11
        /*000e*/ 	.short	(.L_3 - .L_2)
	.align		4
.L_2:
        /*0010*/ 	.word	index@($_Z23onesComplementNonBorderPfS_ii$__internal_accurate_pow)
        /*0014*/ 	.word	0x00000000


	//----- nvinfo : EIATTR_FRAME_SIZE
	.align		4
.L_3:
        /*0018*/ 	.byte	0x04, 0x11
        /*001a*/ 	.short	(.L_5 - .L_4)
	.align		4
.L_4:
        /*001c*/ 	.word	index@(_Z23onesComplementNonBorderPfS_ii)
        /*0020*/ 	.word	0x00000000


	//----- nvinfo : EIATTR_MIN_STACK_SIZE
	.align		4
.L_5:
        /*0024*/ 	.byte	0x04, 0x12
        /*0026*/ 	.short	(.L_7 - .L_6)
	.align		4
.L_6:
        /*0028*/ 	.word	index@(_Z23onesComplementNonBorderPfS_ii)
        /*002c*/ 	.word	0x00000000
.L_7:


//--------------------- .nv.compat                --------------------------
	.section	.nv.compat,"",@"SHT_CUDA_COMPAT_INFO"
	.align	4
        /*0000*/ 	.byte	0x02, 0x09, 0x00, 0x00, 0x02, 0x02, 0x01, 0x00, 0x02, 0x05, 0x05, 0x00, 0x03, 0x07, 0x01, 0x01
        /*0010*/ 	.byte	0x02, 0x03, 0x00, 0x00, 0x02, 0x06, 0x01, 0x00, 0x04, 0x0b, 0x08, 0x00, 0x01, 0x00, 0x00, 0x00
        /*0020*/ 	.byte	0x00, 0x00, 0x00, 0x00


//--------------------- .nv.info._Z23onesComplementNonBorderPfS_ii --------------------------
	.section	.nv.info._Z23onesComplementNonBorderPfS_ii,"",@"SHT_CUDA_INFO"
	.sectionflags	@""
	.align	4


	//----- nvinfo : EIATTR_CUDA_API_VERSION
	.align		4
        /*0000*/ 	.byte	0x04, 0x37
        /*0002*/ 	.short	(.L_9 - .L_8)
.L_8:
        /*0004*/ 	.word	0x00000082


	//----- nvinfo : EIATTR_KPARAM_INFO
	.align		4
.L_9:
        /*0008*/ 	.byte	0x04, 0x17
        /*000a*/ 	.short	(.L_11 - .L_10)
.L_10:
        /*000c*/ 	.word	0x00000000
        /*0010*/ 	.short	0x0003
        /*0012*/ 	.short	0x0014
        /*0014*/ 	.byte	0x00, 0xf0, 0x11, 0x00


	//----- nvinfo : EIATTR_KPARAM_INFO
	.align		4
.L_11:
        /*0018*/ 	.byte	0x04, 0x17
        /*001a*/ 	.short	(.L_13 - .L_12)
.L_12:
        /*001c*/ 	.word	0x00000000
        /*0020*/ 	.short	0x0002
        /*0022*/ 	.short	0x0010
        /*0024*/ 	.byte	0x00, 0xf0, 0x11, 0x00


	//----- nvinfo : EIATTR_KPARAM_INFO
	.align		4
.L_13:
        /*0028*/ 	.byte	0x04, 0x17
        /*002a*/ 	.short	(.L_15 - .L_14)
.L_14:
        /*002c*/ 	.word	0x00000000
        /*0030*/ 	.short	0x0001
        /*0032*/ 	.short	0x0008
        /*0034*/ 	.byte	0x00, 0xf5, 0x21, 0x00


	//----- nvinfo : EIATTR_KPARAM_INFO
	.align		4
.L_15:
        /*0038*/ 	.byte	0x04, 0x17
        /*003a*/ 	.short	(.L_17 - .L_16)
.L_16:
        /*003c*/ 	.word	0x00000000
        /*0040*/ 	.short	0x0000
        /*0042*/ 	.short	0x0000
        /*0044*/ 	.byte	0x00, 0xf5, 0x21, 0x00


	//----- nvinfo : EIATTR_SPARSE_MMA_MASK
	.align		4
.L_17:
        /*0048*/ 	.byte	0x03, 0x50
        /*004a*/ 	.short	0x0000


	//----- nvinfo : EIATTR_MAXREG_COUNT
	.align		4
        /*004c*/ 	.byte	0x03, 0x1b
        /*004e*/ 	.short	0x00ff


	//----- nvinfo : EIATTR_MERCURY_ISA_VERSION
	.align		4
        /*0050*/ 	.byte	0x03, 0x5f
        /*0052*/ 	.short	0x0101


	//----- nvinfo : EIATTR_VRC_CTA_INIT_COUNT
	.align		4
        /*0054*/ 	.byte	0x02, 0x4a
	.zero		1
	.zero		1


	//----- nvinfo : EIATTR_EXIT_INSTR_OFFSETS
	.align		4
        /*0058*/ 	.byte	0x04, 0x1c
        /*005a*/ 	.short	(.L_19 - .L_18)


	//   ....[0]....
.L_18:
        /*005c*/ 	.word	0x000000c0


	//   ....[1]....
        /*0060*/ 	.word	0x00000350


	//   ....[2]....
        /*0064*/ 	.word	0x00000390


	//----- nvinfo : EIATTR_CRS_STACK_SIZE
	.align		4
.L_19:
        /*0068*/ 	.byte	0x04, 0x1e
        /*006a*/ 	.short	(.L_21 - .L_20)
.L_20:
        /*006c*/ 	.word	0x00000000


	//----- nvinfo : EIATTR_CBANK_PARAM_SIZE
	.align		4
.L_21:
        /*0070*/ 	.byte	0x03, 0x19
        /*0072*/ 	.short	0x0018


	//----- nvinfo : EIATTR_PARAM_CBANK
	.align		4
        /*0074*/ 	.byte	0x04, 0x0a
        /*0076*/ 	.short	(.L_23 - .L_22)
	.align		4
.L_22:
        /*0078*/ 	.word	index@(.nv.constant0._Z23onesComplementNonBorderPfS_ii)
        /*007c*/ 	.short	0x0380
        /*007e*/ 	.short	0x0018


	//----- nvinfo : EIATTR_SW_WAR
	.align		4
.L_23:
        /*0080*/ 	.byte	0x04, 0x36
        /*0082*/ 	.short	(.L_25 - .L_24)
.L_24:
        /*0084*/ 	.word	0x00000008
.L_25:


//--------------------- .nv.callgraph             --------------------------
	.section	.nv.callgraph,"",@"SHT_CUDA_CALLGRAPH"
	.align	4
	.sectionentsize	8
	.align		4
        /*0000*/ 	.word	0x00000000
	.align		4
        /*0004*/ 	.word	0xffffffff
	.align		4
        /*0008*/ 	.word	0x00000000
	.align		4
        /*000c*/ 	.word	0xfffffffe
	.align		4
        /*0010*/ 	.word	0x00000000
	.align		4
        /*0014*/ 	.word	0xfffffffd
	.align		4
        /*0018*/ 	.word	0x00000000
	.align		4
        /*001c*/ 	.word	0xfffffffc


//--------------------- .text._Z23onesComplementNonBorderPfS_ii --------------------------
	.section	.text._Z23onesComplementNonBorderPfS_ii,"ax",@progbits
	.align	128
        .global         _Z23onesComplementNonBorderPfS_ii
        .type           _Z23onesComplementNonBorderPfS_ii,@function
        .size           _Z23onesComplementNonBorderPfS_ii,(.L_x_8 - _Z23onesComplementNonBorderPfS_ii)
        .other          _Z23onesComplementNonBorderPfS_ii,@"STO_CUDA_ENTRY STV_DEFAULT"
_Z23onesComplementNonBorderPfS_ii:
.text._Z23onesComplementNonBorderPfS_ii:
[----:B------:R-:W-:Y:S01]  /*0000*/  LDC R1, c[0x0][0x37c] ;  /* 0x0000df00ff017b82 */ /* 0x000fe20000000800 */
[----:B------:R-:W0:Y:S07]  /*0010*/  S2R R3, SR_TID.X ;  /* 0x0000000000037919 */ /* 0x000e2e0000002100 */
[----:B------:R-:W0:Y:S01]  /*0020*/  S2UR UR6, SR_CTAID.X ;  /* 0x00000000000679c3 */ /* 0x000e220000002500 */
[----:B------:R-:W1:Y:S01]  /*0030*/  LDCU.64 UR4, c[0x0][0x390] ;  /* 0x00007200ff0477ac */ /* 0x000e620008000a00 */
[----:B------:R-:W2:Y:S06]  /*0040*/  S2R R5, SR_TID.Y ;  /* 0x0000000000057919 */ /* 0x000eac0000002200 */
[----:B------:R-:W0:Y:S08]  /*0050*/  LDC R0, c[0x0][0x360] ;  /* 0x0000d800ff007b82 */ /* 0x000e300000000800 */
[----:B------:R-:W2:Y:S08]  /*0060*/  S2UR UR7, SR_CTAID.Y ;  /* 0x00000000000779c3 */ /* 0x000eb00000002600 */
[----:B------:R-:W2:Y:S01]  /*0070*/  LDC R2, c[0x0][0x364] ;  /* 0x0000d900ff027b82 */ /* 0x000ea20000000800 */
[----:B0-----:R-:W-:-:S05]  /*0080*/  IMAD R0, R0, UR6, R3 ;  /* 0x0000000600007c24 */ /* 0x001fca000f8e0203 */
[----:B-1----:R-:W-:Y:S01]  /*0090*/  ISETP.GE.AND P0, PT, R0, UR5, PT ;  /* 0x0000000500007c0c */ /* 0x002fe2000bf06270 */
[----:B--2---:R-:W-:-:S05]  /*00a0*/  IMAD R3, R2, UR7, R5 ;  /* 0x0000000702037c24 */ /* 0x004fca000f8e0205 */
[----:B------:R-:W-:-:S13]  /*00b0*/  ISETP.GE.OR P0, PT, R3, UR4, P0 ;  /* 0x0000000403007c0c */ /* 0x000fda0008706670 */
[----:B------:R-:W-:Y:S05]  /*00c0*/  @P0 EXIT ;  /* 0x000000000000094d */ /* 0x000fea0003800000 */
[----:B------:R-:W0:Y:S01]  /*00d0*/  LDC.64 R4, c[0x0][0x380] ;  /* 0x0000e000ff047b82 */ /* 0x000e220000000a00 */
[----:B------:R-:W1:Y:S01]  /*00e0*/  LDCU.64 UR6, c[0x0][0x358] ;  /* 0x00006b00ff0677ac */ /* 0x000e620008000a00 */
[----:B------:R-:W-:-:S04]  /*00f0*/  IMAD R2, R3, UR5, R0 ;  /* 0x0000000503027c24 */ /* 0x000fc8000f8e0200 */
[----:B0-----:R-:W-:-:S05]  /*0100*/  IMAD.WIDE R4, R2, 0x4, R4 ;  /* 0x0000000402047825 */ /* 0x001fca00078e0204 */
[----:B-1----:R0:W5:Y:S01]  /*0110*/  LDG.E R7, desc[UR6][R4.64] ;  /* 0x0000000604077981 */ /* 0x002162000c1e1900 */
[----:B------:R-:W-:-:S06]  /*0120*/  UIADD3 UR4, UPT, UPT, UR4, -0x1, URZ ;  /* 0xffffffff04047890 */ /* 0x000fcc000fffe0ff */
[----:B------:R-:W-:Y:S01]  /*0130*/  ISETP.NE.AND P0, PT, R3, UR4, PT ;  /* 0x0000000403007c0c */ /* 0x000fe2000bf05270 */
[----:B------:R-:W-:-:S03]  /*0140*/  UIADD3 UR4, UPT, UPT, UR5, -0x1, URZ ;  /* 0xffffffff05047890 */ /* 0x000fc6000fffe0ff */
[----:B------:R-:W-:-:S04]  /*0150*/  ISETP.EQ.OR P0, PT, R3, RZ, !P0 ;  /* 0x000000ff0300720c */ /* 0x000fc80004702670 */
[----:B------:R-:W-:-:S04]  /*0160*/  ISETP.EQ.OR P0, PT, R0, RZ, P0 ;  /* 0x000000ff0000720c */ /* 0x000fc80000702670 */
[----:B------:R-:W-:-:S13]  /*0170*/  ISETP.EQ.OR P0, PT, R0, UR4, P0 ;  /* 0x0000000400007c0c */ /* 0x000fda0008702670 */
[----:B0-----:R-:W-:Y:S05]  /*0180*/  @P0 BRA `(.L_x_0) ;  /* 0x0000000000740947 */ /* 0x001fea0003800000 */
[----:B-----5:R-:W0:Y:S01]  /*0190*/  F2I.TRUNC.NTZ R3, R7 ;  /* 0x0000000700037305 */ /* 0x020e22000020f100 */
[----:B------:R-:W-:Y:S01]  /*01a0*/  BSSY.RECONVERGENT B0, `(.L_x_1) ;  /* 0x0000017000007945 */ /* 0x000fe20003800200 */
[----:B------:R-:W-:Y:S01]  /*01b0*/  IMAD.MOV.U32 R9, RZ, RZ, RZ ;  /* 0x000000ffff097224 */ /* 0x000fe200078e00ff */
[----:B0-----:R-:W-:-:S13]  /*01c0*/  ISETP.GE.AND P0, PT, R3, 0x1, PT ;  /* 0x000000010300780c */ /* 0x001fda0003f06270 */
[----:B------:R-:W-:Y:S05]  /*01d0*/  @!P0 BRA `(.L_x_2) ;  /* 0x00000000004c8947 */ /* 0x000fea0003800000 */
[----:B------:R-:W-:Y:S01]  /*01e0*/  BSSY.RECONVERGENT B1, `(.L_x_3) ;  /* 0x0000011000017945 */ /* 0x000fe20003800200 */
[----:B------:R-:W-:-:S07]  /*01f0*/  CS2R R4, SRZ ;  /* 0x0000000000047805 */ /* 0x000fce000001ff00 */
.L_x_5:
[----:B------:R0:W1:Y:S01]  /*0200*/  I2F.F64.U32 R6, R4 ;  /* 0x0000000400067312 */ /* 0x0000620000201800 */
[----:B------:R-:W-:Y:S01]  /*0210*/  BSSY.RECONVERGENT B2, `(.L_x_4) ;  /* 0x0000004000027945 */ /* 0x000fe20003800200 */
[----:B------:R-:W-:Y:S02]  /*0220*/  LOP3.LUT R26, R3, 0x1, RZ, 0xc, !PT ;  /* 0x00000001031a7812 */ /* 0x000fe400078e0cff */
[----:B------:R-:W-:-:S07]  /*0230*/  MOV R0, 0x250 ;  /* 0x0000025000007802 */ /* 0x000fce0000000f00 */
[----:B01----:R-:W-:Y:S05]  /*0240*/  CALL.REL.NOINC `($_Z23onesComplementNonBorderPfS_ii$__internal_accurate_pow) ;  /* 0x0000000000547944 */ /* 0x003fea0003c00000 */
[----:B------:R-:W-:Y:S05]  /*0250*/  BSYNC.RECONVERGENT B2 ;  /* 0x0000000000027941 */ /* 0x000fea0003800200 */
.L_x_4:
[C---:B------:R-:W-:Y:S01]  /*0260*/  ISETP.NE.AND P0, PT, R4.reuse, RZ, PT ;  /* 0x000000ff0400720c */ /* 0x040fe20003f05270 */
[----:B------:R-:W-:-:S03]  /*0270*/  VIADD R4, R4, 0x1 ;  /* 0x0000000104047836 */ /* 0x000fc60000000000 */
[----:B------:R-:W-:Y:S02]  /*0280*/  FSEL R6, R8, RZ, P0 ;  /* 0x000000ff08067208 */ /* 0x000fe40000000000 */
[----:B------:R-:W-:Y:S02]  /*0290*/  FSEL R7, R14, 1.875, P0 ;  /* 0x3ff000000e077808 */ /* 0x000fe40000000000 */
[----:B------:R-:W-:Y:S02]  /*02a0*/  ISETP.GT.U32.AND P0, PT, R3, 0x1, PT ;  /* 0x000000010300780c */ /* 0x000fe40003f04070 */
[----:B------:R-:W0:Y:S01]  /*02b0*/  F2I.F64.TRUNC R6, R6 ;  /* 0x0000000600067311 */ /* 0x000e22000030d100 */
[----:B------:R-:W-:Y:S01]  /*02c0*/  SHF.R.U32.HI R3, RZ, 0x1, R3 ;  /* 0x00000001ff037819 */ /* 0x000fe20000011603 */
[----:B0-----:R-:W-:-:S09]  /*02d0*/  IMAD R5, R26, R6, R5 ;  /* 0x000000061a057224 */ /* 0x001fd200078e0205 */
[----:B------:R-:W-:Y:S05]  /*02e0*/  @P0 BRA `(.L_x_5) ;  /* 0xfffffffc00c40947 */ /* 0x000fea000383ffff */
[----:B------:R-:W-:Y:S05]  /*02f0*/  BSYNC.RECONVERGENT B1 ;  /* 0x0000000000017941 */ /* 0x000fea0003800200 */
.L_x_3:
[----:B------:R-:W-:-:S07]  /*0300*/  I2FP.F32.S32 R9, R5 ;  /* 0x0000000500097245 */ /* 0x000fce0000201400 */
.L_x_2:
[----:B------:R-:W-:Y:S05]  /*0310*/  BSYNC.RECONVERGENT B0 ;  /* 0x0000000000007941 */ /* 0x000fea0003800200 */
.L_x_1:
[----:B------:R-:W0:Y:S02]  /*0320*/  LDC.64 R4, c[0x0][0x388] ;  /* 0x0000e200ff047b82 */ /* 0x000e240000000a00 */
[----:B0-----:R-:W-:-:S05]  /*0330*/  IMAD.WIDE R2, R2, 0x4, R4 ;  /* 0x0000000402027825 */ /* 0x001fca00078e0204 */
[----:B------:R-:W-:Y:S01]  /*0340*/  STG.E desc[UR6][R2.64], R9 ;  /* 0x0000000902007986 */ /* 0x000fe2000c101906 */
[----:B------:R-:W-:Y:S05]  /*0350*/  EXIT ;  /* 0x000000000000794d */ /* 0x000fea0003800000 */
.L_x_0:
[----:B------:R-:W0:Y:S02]  /*0360*/  LDC.64 R4, c[0x0][0x388] ;  /* 0x0000e200ff047b82 */ /* 0x000e240000000a00 */
[----:B0-----:R-:W-:-:S05]  /*0370*/  IMAD.WIDE R4, R2, 0x4, R4 ;  /* 0x0000000402047825 */ /* 0x001fca00078e0204 */
[----:B-----5:R-:W-:Y:S01]  /*0380*/  STG.E desc[UR6][R4.64], R7 ;  /* 0x0000000704007986 */ /* 0x020fe2000c101906 */
[----:B------:R-:W-:Y:S05]  /*0390*/  EXIT ;  /* 0x000000000000794d */ /* 0x000fea0003800000 */
        .type           $_Z23onesComplementNonBorderPfS_ii$__internal_accurate_pow,@function
        .size           $_Z23onesComplementNonBorderPfS_ii$__internal_accurate_pow,(.L_x_8 - $_Z23onesComplementNonBorderPfS_ii$__internal_accurate_pow)
$_Z23onesComplementNonBorderPfS_ii$__internal_accurate_pow:
[----:B------:R-:W0:Y:S01]  /*03a0*/  MUFU.RCP64H R21, 2.25 ;  /* 0x4002000000157908 */ /* 0x000e220000001800 */
[----:B------:R-:W-:Y:S01]  /*03b0*/  IMAD.MOV.U32 R8, RZ, RZ, 0x0 ;  /* 0x00000000ff087424 */ /* 0x000fe200078e00ff */
[----:B------:R-:W-:Y:S01]  /*03c0*/  MOV R10, 0x41ad3b5a ;  /* 0x41ad3b5a000a7802 */ /* 0x000fe20000000f00 */
[----:B------:R-:W-:Y:S01]  /*03d0*/  IMAD.MOV.U32 R9, RZ, RZ, 0x40020000 ;  /* 0x40020000ff097424 */ /* 0x000fe200078e00ff */
[----:B------:R-:W-:Y:S01]  /*03e0*/  UMOV UR4, 0x7d2cafe2 ;  /* 0x7d2cafe200047882 */ /* 0x000fe20000000000 */
[----:B------:R-:W-:Y:S01]  /*03f0*/  IMAD.MOV.U32 R20, RZ, RZ, RZ ;  /* 0x000000ffff147224 */ /* 0x000fe200078e00ff */
[----:B------:R-:W-:Y:S01]  /*0400*/  UMOV UR5, 0x3eb0f5ff ;  /* 0x3eb0f5ff00057882 */ /* 0x000fe20000000000 */
[----:B------:R-:W-:-:S04]  /*0410*/  IMAD.MOV.U32 R11, RZ, RZ, 0x3ed0f5d2 ;  /* 0x3ed0f5d2ff0b7424 */ /* 0x000fc800078e00ff */
[----:B0-----:R-:W-:-:S08]  /*0420*/  DFMA R8, R20, -R8, 1 ;  /* 0x3ff000001408742b */ /* 0x001fd00000000808 */
[----:B------:R-:W-:-:S08]  /*0430*/  DFMA R8, R8, R8, R8 ;  /* 0x000000080808722b */ /* 0x000fd00000000008 */
[----:B------:R-:W-:-:S08]  /*0440*/  DFMA R20, R20, R8, R20 ;  /* 0x000000081414722b */ /* 0x000fd00000000014 */
[----:B------:R-:W-:-:S08]  /*0450*/  DMUL R8, R20, 0.25 ;  /* 0x3fd0000014087828 */ /* 0x000fd00000000000 */
[----:B------:R-:W-:-:S08]  /*0460*/  DFMA R8, R20, 0.25, R8 ;  /* 0x3fd000001408782b */ /* 0x000fd00000000008 */
[CC--:B------:R-:W-:Y:S02]  /*0470*/  DMUL R16, R8.reuse, R8.reuse ;  /* 0x0000000808107228 */ /* 0x0c0fe40000000000 */
[C---:B------:R-:W-:Y:S02]  /*0480*/  DADD R12, -R8.reuse, 0.25 ;  /* 0x3fd00000080c7429 */ /* 0x040fe40000000100 */
[----:B------:R-:W-:-:S04]  /*0490*/  DMUL R24, R8, R8 ;  /* 0x0000000808187228 */ /* 0x000fc80000000000 */
[----:B------:R-:W-:Y:S01]  /*04a0*/  DFMA R10, R16, UR4, R10 ;  /* 0x00000004100a7c2b */ /* 0x000fe2000800000a */
[----:B------:R-:W-:Y:S01]  /*04b0*/  UMOV UR4, 0x75488a3f ;  /* 0x75488a3f00047882 */ /* 0x000fe20000000000 */
[----:B------:R-:W-:Y:S01]  /*04c0*/  UMOV UR5, 0x3ef3b20a ;  /* 0x3ef3b20a00057882 */ /* 0x000fe20000000000 */
[----:B------:R-:W-:-:S05]  /*04d0*/  DADD R12, R12, R12 ;  /* 0x000000000c0c7229 */ /* 0x000fca000000000c */
[----:B------:R-:W-:Y:S01]  /*04e0*/  DFMA R10, R16, R10, UR4 ;  /* 0x00000004100a7e2b */ /* 0x000fe2000800000a */
[----:B------:R-:W-:Y:S01]  /*04f0*/  UMOV UR4, 0xe4faecd5 ;  /* 0xe4faecd500047882 */ /* 0x000fe20000000000 */
[----:B------:R-:W-:Y:S01]  /*0500*/  UMOV UR5, 0x3f1745cd ;  /* 0x3f1745cd00057882 */ /* 0x000fe20000000000 */
[----:B------:R-:W-:-:S05]  /*0510*/  DFMA R12, -R8, 0.25, R12 ;  /* 0x3fd00000080c782b */ /* 0x000fca000000010c */
[----:B------:R-:W-:Y:S01]  /*0520*/  DFMA R10, R16, R10, UR4 ;  /* 0x00000004100a7e2b */ /* 0x000fe2000800000a */
[----:B------:R-:W-:Y:S01]  /*0530*/  UMOV UR4, 0x258a578b ;  /* 0x258a578b00047882 */ /* 0x000fe20000000000 */
[----:B------:R-:W-:Y:S01]  /*0540*/  UMOV UR5, 0x3f3c71c7 ;  /* 0x3f3c71c700057882 */ /* 0x000fe20000000000 */
[----:B------:R-:W-:Y:S02]  /*0550*/  DMUL R12, R20, R12 ;  /* 0x0000000c140c7228 */ /* 0x000fe40000000000 */
[----:B------:R-:W-:-:S03]  /*0560*/  DFMA R20, R8, R8, -R24 ;  /* 0x000000080814722b */ /* 0x000fc60000000818 */
[----:B------:R-:W-:Y:S01]  /*0570*/  DFMA R10, R16, R10, UR4 ;  /* 0x00000004100a7e2b */ /* 0x000fe2000800000a */
[----:B------:R-:W-:Y:S01]  /*0580*/  UMOV UR4, 0x9242b910 ;  /* 0x9242b91000047882 */ /* 0x000fe20000000000 */
[----:B------:R-:W-:-:S06]  /*0590*/  UMOV UR5, 0x3f624924 ;  /* 0x3f62492400057882 */ /* 0x000fcc0000000000 */
[----:B------:R-:W-:Y:S01]  /*05a0*/  DFMA R10, R16, R10, UR4 ;  /* 0x00000004100a7e2b */ /* 0x000fe2000800000a */
[----:B------:R-:W-:Y:S01]  /*05b0*/  UMOV UR4, 0x99999dfb ;  /* 0x99999dfb00047882 */ /* 0x000fe20000000000 */
[----:B------:R-:W-:-:S06]  /*05c0*/  UMOV UR5, 0x3f899999 ;  /* 0x3f89999900057882 */ /* 0x000fcc0000000000 */
[----:B------:R-:W-:Y:S01]  /*05d0*/  DFMA R14, R16, R10, UR4 ;  /* 0x00000004100e7e2b */ /* 0x000fe2000800000a */
[----:B------:R-:W-:Y:S01]  /*05e0*/  UMOV UR4, 0x55555555 ;  /* 0x5555555500047882 */ /* 0x000fe20000000000 */
[----:B------:R-:W-:-:S06]  /*05f0*/  UMOV UR5, 0x3fb55555 ;  /* 0x3fb5555500057882 */ /* 0x000fcc0000000000 */
[----:B------:R-:W-:-:S08]  /*0600*/  DFMA R10, R16, R14, UR4 ;  /* 0x00000004100a7e2b */ /* 0x000fd0000800000e */
[----:B------:R-:W-:Y:S01]  /*0610*/  DADD R18, -R10, UR4 ;  /* 0x000000040a127e29 */ /* 0x000fe20008000100 */
[----:B------:R-:W-:Y:S01]  /*0620*/  UMOV UR4, 0xb9e7b0 ;  /* 0x00b9e7b000047882 */ /* 0x000fe20000000000 */
[----:B------:R-:W-:-:S06]  /*0630*/  UMOV UR5, 0x3c46a4cb ;  /* 0x3c46a4cb00057882 */ /* 0x000fcc0000000000 */
[----:B------:R-:W-:Y:S02]  /*0640*/  DFMA R16, R16, R14, R18 ;  /* 0x0000000e1010722b */ /* 0x000fe40000000012 */
[----:B------:R-:W-:Y:S01]  /*0650*/  DMUL R14, R8, R24 ;  /* 0x00000018080e7228 */ /* 0x000fe20000000000 */
[----:B------:R-:W-:Y:S02]  /*0660*/  VIADD R19, R13, 0x100000 ;  /* 0x001000000d137836 */ /* 0x000fe40000000000 */
[----:B------:R-:W-:-:S03]  /*0670*/  IMAD.MOV.U32 R18, RZ, RZ, R12 ;  /* 0x000000ffff127224 */ /* 0x000fc600078e000c */
[----:B------:R-:W-:Y:S01]  /*0680*/  DADD R16, R16, -UR4 ;  /* 0x8000000410107e29 */ /* 0x000fe20008000000 */
[----:B------:R-:W-:Y:S01]  /*0690*/  UMOV UR4, 0x0 ;  /* 0x0000000000047882 */ /* 0x000fe20000000000 */
[C---:B------:R-:W-:Y:S01]  /*06a0*/  DFMA R22, R8.reuse, R24, -R14 ;  /* 0x000000180816722b */ /* 0x040fe2000000080e */
[----:B------:R-:W-:Y:S01]  /*06b0*/  UMOV UR5, 0x40080000 ;  /* 0x4008000000057882 */ /* 0x000fe20000000000 */
[----:B------:R-:W-:-:S04]  /*06c0*/  DFMA R18, R8, R18, R20 ;  /* 0x000000120812722b */ /* 0x000fc80000000014 */
[----:B------:R-:W-:Y:S02]  /*06d0*/  DADD R20, R10, R16 ;  /* 0x000000000a147229 */ /* 0x000fe40000000010 */
[----:B------:R-:W-:-:S06]  /*06e0*/  DFMA R22, R12, R24, R22 ;  /* 0x000000180c16722b */ /* 0x000fcc0000000016 */
[----:B------:R-:W-:Y:S02]  /*06f0*/  DMUL R24, R20, R14 ;  /* 0x0000000e14187228 */ /* 0x000fe40000000000 */
[----:B------:R-:W-:Y:S02]  /*0700*/  DFMA R18, R8, R18, R22 ;  /* 0x000000120812722b */ /* 0x000fe40000000016 */
[----:B------:R-:W-:-:S04]  /*0710*/  DADD R22, R10, -R20 ;  /* 0x000000000a167229 */ /* 0x000fc80000000814 */
[----:B------:R-:W-:-:S04]  /*0720*/  DFMA R10, R20, R14, -R24 ;  /* 0x0000000e140a722b */ /* 0x000fc80000000818 */
[----:B------:R-:W-:-:S04]  /*0730*/  DADD R22, R16, R22 ;  /* 0x0000000010167229 */ /* 0x000fc80000000016 */
[----:B------:R-:W-:-:S08]  /*0740*/  DFMA R10, R20, R18, R10 ;  /* 0x00000012140a722b */ /* 0x000fd0000000000a */
[----:B------:R-:W-:-:S08]  /*0750*/  DFMA R22, R22, R14, R10 ;  /* 0x0000000e1616722b */ /* 0x000fd0000000000a */
[----:B------:R-:W-:-:S08]  /*0760*/  DADD R14, R24, R22 ;  /* 0x00000000180e7229 */ /* 0x000fd00000000016 */
[--C-:B------:R-:W-:Y:S02]  /*0770*/  DADD R10, R8, R14.reuse ;  /* 0x00000000080a7229 */ /* 0x100fe4000000000e */
[----:B------:R-:W-:-:S06]  /*0780*/  DADD R24, R24, -R14 ;  /* 0x0000000018187229 */ /* 0x000fcc000000080e */
[----:B------:R-:W-:Y:S02]  /*0790*/  DADD R8, R8, -R10 ;  /* 0x0000000008087229 */ /* 0x000fe4000000080a */
[----:B------:R-:W-:-:S06]  /*07a0*/  DADD R24, R22, R24 ;  /* 0x0000000016187229 */ /* 0x000fcc0000000018 */
[----:B------:R-:W-:-:S08]  /*07b0*/  DADD R8, R14, R8 ;  /* 0x000000000e087229 */ /* 0x000fd00000000008 */
[----:B------:R-:W-:-:S08]  /*07c0*/  DADD R8, R24, R8 ;  /* 0x0000000018087229 */ /* 0x000fd00000000008 */
[----:B------:R-:W-:Y:S01]  /*07d0*/  DADD R16, R12, R8 ;  /* 0x000000000c107229 */ /* 0x000fe20000000008 */
[----:B------:R-:W-:Y:S01]  /*07e0*/  IMAD.MOV.U32 R12, RZ, RZ, -0x105c611 ;  /* 0xfefa39efff0c7424 */ /* 0x000fe200078e00ff */
[----:B------:R-:W-:Y:S01]  /*07f0*/  MOV R13, 0x3fe62e42 ;  /* 0x3fe62e42000d7802 */ /* 0x000fe20000000f00 */
[----:B------:R-:W-:Y:S02]  /*0800*/  IMAD.MOV.U32 R8, RZ, RZ, -0x105c611 ;  /* 0xfefa39efff087424 */ /* 0x000fe400078e00ff */
[----:B------:R-:W-:-:S03]  /*0810*/  IMAD.MOV.U32 R9, RZ, RZ, 0x3fe62e42 ;  /* 0x3fe62e42ff097424 */ /* 0x000fc600078e00ff */
[----:B------:R-:W-:-:S08]  /*0820*/  DADD R14, R10, R16 ;  /* 0x000000000a0e7229 */ /* 0x000fd00000000010 */
[--C-:B------:R-:W-:Y:S02]  /*0830*/  DFMA R12, R12, UR4, R14.reuse ;  /* 0x000000040c0c7c2b */ /* 0x100fe4000800000e */
[----:B------:R-:W-:-:S06]  /*0840*/  DADD R10, R10, -R14 ;  /* 0x000000000a0a7229 */ /* 0x000fcc000000080e */
[----:B------:R-:W-:Y:S02]  /*0850*/  DFMA R18, -R8, 3, R12 ;  /* 0x400800000812782b */ /* 0x000fe4000000010c */
[----:B------:R-:W-:Y:S01]  /*0860*/  DADD R10, R16, R10 ;  /* 0x00000000100a7229 */ /* 0x000fe2000000000a */
[----:B------:R-:W-:Y:S02]  /*0870*/  IMAD.MOV.U32 R16, RZ, RZ, 0x3b39803f ;  /* 0x3b39803fff107424 */ /* 0x000fe400078e00ff */
[----:B------:R-:W-:-:S03]  /*0880*/  IMAD.MOV.U32 R17, RZ, RZ, 0x3c7abc9e ;  /* 0x3c7abc9eff117424 */ /* 0x000fc600078e00ff */
[----:B------:R-:W-:Y:S01]  /*0890*/  DADD R18, -R14, R18 ;  /* 0x000000000e127229 */ /* 0x000fe20000000112 */
[----:B------:R-:W-:Y:S01]  /*08a0*/  LOP3.LUT R15, R7, 0xff0fffff, RZ, 0xc0, !PT ;  /* 0xff0fffff070f7812 */ /* 0x000fe200078ec0ff */
[----:B------:R-:W-:-:S06]  /*08b0*/  IMAD.MOV.U32 R14, RZ, RZ, R6 ;  /* 0x000000ffff0e7224 */ /* 0x000fcc00078e0006 */
[----:B------:R-:W-:-:S08]  /*08c0*/  DADD R10, R10, -R18 ;  /* 0x000000000a0a7229 */ /* 0x000fd00000000812 */
[----:B------:R-:W-:Y:S01]  /*08d0*/  DFMA R16, R16, UR4, R10 ;  /* 0x0000000410107c2b */ /* 0x000fe2000800000a */
[----:B------:R-:W-:Y:S01]  /*08e0*/  UMOV UR4, 0x3b39803f ;  /* 0x3b39803f00047882 */ /* 0x000fe20000000000 */
[----:B------:R-:W-:Y:S01]  /*08f0*/  SHF.L.U32 R10, R7, 0x1, RZ ;  /* 0x00000001070a7819 */ /* 0x000fe200000006ff */
[----:B------:R-:W-:-:S03]  /*0900*/  UMOV UR5, 0x3c7abc9e ;  /* 0x3c7abc9e00057882 */ /* 0x000fc60000000000 */
[----:B------:R-:W-:Y:S02]  /*0910*/  ISETP.GT.U32.AND P0, PT, R10, -0x2000001, PT ;  /* 0xfdffffff0a00780c */ /* 0x000fe40003f04070 */
[----:B------:R-:W-:Y:S02]  /*0920*/  DADD R10, R12, R16 ;  /* 0x000000000c0a7229 */ /* 0x000fe40000000010 */
[----:B------:R-:W-:-:S06]  /*0930*/  SEL R15, R15, R7, P0 ;  /* 0x000000070f0f7207 */ /* 0x000fcc0000000000 */
[----:B------:R-:W-:Y:S02]  /*0940*/  DADD R12, R12, -R10 ;  /* 0x000000000c0c7229 */ /* 0x000fe4000000080a */
[----:B------:R-:W-:-:S06]  /*0950*/  DMUL R6, R10, R14 ;  /* 0x0000000e0a067228 */ /* 0x000fcc0000000000 */
[----:B------:R-:W-:Y:S02]  /*0960*/  DADD R12, R16, R12 ;  /* 0x00000000100c7229 */ /* 0x000fe4000000000c */
[----:B------:R-:W-:-:S08]  /*0970*/  DFMA R10, R10, R14, -R6 ;  /* 0x0000000e0a0a722b */ /* 0x000fd00000000806 */
[----:B------:R-:W-:Y:S01]  /*0980*/  DFMA R14, R12, R14, R10 ;  /* 0x0000000e0c0e722b */ /* 0x000fe2000000000a */
[----:B------:R-:W-:Y:S02]  /*0990*/  IMAD.MOV.U32 R10, RZ, RZ, 0x652b82fe ;  /* 0x652b82feff0a7424 */ /* 0x000fe400078e00ff */
[----:B------:R-:W-:-:S05]  /*09a0*/  IMAD.MOV.U32 R11, RZ, RZ, 0x3ff71547 ;  /* 0x3ff71547ff0b7424 */ /* 0x000fca00078e00ff */
[----:B------:R-:W-:-:S08]  /*09b0*/  DADD R12, R6, R14 ;  /* 0x00000000060c7229 */ /* 0x000fd0000000000e */
[----:B------:R-:W-:Y:S02]  /*09c0*/  DFMA R10, R12, R10, 6.75539944105574400000e+15 ;  /* 0x433800000c0a742b */ /* 0x000fe4000000000a */
[----:B------:R-:W-:Y:S01]  /*09d0*/  FSETP.GEU.AND P0, PT, |R13|, 4.1917929649353027344, PT ;  /* 0x4086232b0d00780b */ /* 0x000fe20003f0e200 */
[----:B------:R-:W-:-:S05]  /*09e0*/  DADD R6, R6, -R12 ;  /* 0x0000000006067229 */ /* 0x000fca000000080c */
[----:B------:R-:W-:-:S03]  /*09f0*/  DADD R16, R10, -6.75539944105574400000e+15 ;  /* 0xc33800000a107429 */ /* 0x000fc60000000000 */
[----:B------:R-:W-:-:S05]  /*0a00*/  DADD R14, R14, R6 ;  /* 0x000000000e0e7229 */ /* 0x000fca0000000006 */
[----:B------:R-:W-:-:S08]  /*0a10*/  DFMA R8, R16, -R8, R12 ;  /* 0x800000081008722b */ /* 0x000fd0000000000c */
[----:B------:R-:W-:Y:S01]  /*0a20*/  DFMA R8, R16, -UR4, R8 ;  /* 0x8000000410087c2b */ /* 0x000fe20008000008 */
[----:B------:R-:W-:Y:S01]  /*0a30*/  UMOV UR4, 0x69ce2bdf ;  /* 0x69ce2bdf00047882 */ /* 0x000fe20000000000 */
[----:B------:R-:W-:Y:S01]  /*0a40*/  IMAD.MOV.U32 R16, RZ, RZ, -0x35dec16 ;  /* 0xfca213eaff107424 */ /* 0x000fe200078e00ff */
[----:B------:R-:W-:Y:S01]  /*0a50*/  MOV R17, 0x3e928af3 ;  /* 0x3e928af300117802 */ /* 0x000fe20000000f00 */
[----:B------:R-:W-:-:S05]  /*0a60*/  UMOV UR5, 0x3e5ade15 ;  /* 0x3e5ade1500057882 */ /* 0x000fca0000000000 */
[----:B------:R-:W-:Y:S01]  /*0a70*/  DFMA R16, R8, UR4, R16 ;  /* 0x0000000408107c2b */ /* 0x000fe20008000010 */
        /* <DEDUP_REMOVED lines=24> */
[----:B------:R-:W-:-:S08]  /*0c00*/  DFMA R16, R8, R16, 1 ;  /* 0x3ff000000810742b */ /* 0x000fd00000000010 */
[----:B------:R-:W-:-:S10]  /*0c10*/  DFMA R8, R8, R16, 1 ;  /* 0x3ff000000808742b */ /* 0x000fd40000000010 */
[----:B------:R-:W-:Y:S02]  /*0c20*/  IMAD R7, R10, 0x100000, R9 ;  /* 0x001000000a077824 */ /* 0x000fe400078e0209 */
[----:B------:R-:W-:Y:S01]  /*0c30*/  IMAD.MOV.U32 R6, RZ, RZ, R8 ;  /* 0x000000ffff067224 */ /* 0x000fe200078e0008 */
[----:B------:R-:W-:Y:S06]  /*0c40*/  @!P0 BRA `(.L_x_6) ;  /* 0x0000000000308947 */ /* 0x000fec0003800000 */
[----:B------:R-:W-:Y:S01]  /*0c50*/  FSETP.GEU.AND P1, PT, |R13|, 4.2275390625, PT ;  /* 0x408748000d00780b */ /* 0x000fe20003f2e200 */
[C---:B------:R-:W-:Y:S02]  /*0c60*/  DADD R16, R12.reuse, +INF ;  /* 0x7ff000000c107429 */ /* 0x040fe40000000000 */
[----:B------:R-:W-:-:S08]  /*0c70*/  DSETP.GEU.AND P0, PT, R12, RZ, PT ;  /* 0x000000ff0c00722a */ /* 0x000fd00003f0e000 */
[----:B------:R-:W-:Y:S02]  /*0c80*/  FSEL R7, R17, RZ, P0 ;  /* 0x000000ff11077208 */ /* 0x000fe40000000000 */
[----:B------:R-:W-:-:S04]  /*0c90*/  @!P1 LEA.HI R6, R10, R10, RZ, 0x1 ;  /* 0x0000000a0a069211 */ /* 0x000fc800078f08ff */
[----:B------:R-:W-:Y:S02]  /*0ca0*/  @!P1 SHF.R.S32.HI R11, RZ, 0x1, R6 ;  /* 0x00000001ff0b9819 */ /* 0x000fe40000011406 */
[----:B------:R-:W-:-:S03]  /*0cb0*/  FSEL R6, R16, RZ, P0 ;  /* 0x000000ff10067208 */ /* 0x000fc60000000000 */
[----:B------:R-:W-:Y:S02]  /*0cc0*/  @!P1 IMAD.IADD R10, R10, 0x1, -R11 ;  /* 0x000000010a0a9824 */ /* 0x000fe400078e0a0b */
[----:B------:R-:W-:-:S03]  /*0cd0*/  @!P1 IMAD R9, R11, 0x100000, R9 ;  /* 0x001000000b099824 */ /* 0x000fc600078e0209 */
[----:B------:R-:W-:Y:S02]  /*0ce0*/  @!P1 LEA R11, R10, 0x3ff00000, 0x14 ;  /* 0x3ff000000a0b9811 */ /* 0x000fe400078ea0ff */
[----:B------:R-:W-:-:S06]  /*0cf0*/  @!P1 MOV R10, RZ ;  /* 0x000000ff000a9202 */ /* 0x000fcc0000000f00 */
[----:B------:R-:W-:-:S11]  /*0d00*/  @!P1 DMUL R6, R8, R10 ;  /* 0x0000000a08069228 */ /* 0x000fd60000000000 */
.L_x_6:
[----:B------:R-:W-:Y:S02]  /*0d10*/  DFMA R14, R14, R6, R6 ;  /* 0x000000060e0e722b */ /* 0x000fe40000000006 */
[----:B------:R-:W-:-:S08]  /*0d20*/  DSETP.NEU.AND P0, PT, |R6|, +INF , PT ;  /* 0x7ff000000600742a */ /* 0x000fd00003f0d200 */
[----:B------:R-:W-:Y:S01]  /*0d30*/  FSEL R8, R6, R14, !P0 ;  /* 0x0000000e06087208 */ /* 0x000fe20004000000 */
[----:B------:R-:W-:Y:S01]  /*0d40*/  IMAD.MOV.U32 R6, RZ, RZ, R0 ;  /* 0x000000ffff067224 */ /* 0x000fe200078e0000 */
[----:B------:R-:W-:Y:S01]  /*0d50*/  FSEL R14, R7, R15, !P0 ;  /* 0x0000000f070e7208 */ /* 0x000fe20004000000 */
[----:B------:R-:W-:-:S04]  /*0d60*/  IMAD.MOV.U32 R7, RZ, RZ, 0x0 ;  /* 0x00000000ff077424 */ /* 0x000fc800078e00ff */
[----:B------:R-:W-:Y:S05]  /*0d70*/  RET.REL.NODEC R6 `(_Z23onesComplementNonBorderPfS_ii) ;  /* 0xfffffff006a07950 */ /* 0x000fea0003c3ffff */
.L_x_7:
[----:B------:R-:W-:-:S00]  /*0d80*/  BRA `(.L_x_7) ;  /* 0xfffffffc00fc7947 */ /* 0x000fc0000383ffff */
[----:B------:R-:W-:-:S00]  /*0d90*/  NOP ;  /* 0x0000000000007918 */ /* 0x000fc00000000000 */
        /* <DEDUP_REMOVED lines=14> */
.L_x_8:


//--------------------- .nv.shared.reserved.0     --------------------------
	.section	.nv.shared.reserved.0,"aw",@nobits
	.weak		__nv_reservedSMEM_offset_0_alias
	.size		__nv_reservedSMEM_offset_0_alias, 0, 64
	.other		__nv_reservedSMEM_offset_0_alias,@"STO_CUDA_RESERVED_SHARED STV_DEFAULT"
__nv_reservedSMEM_offset_0_alias:
	.zero		0
	.zero		64


//--------------------- .nv.constant0._Z23onesComplementNonBorderPfS_ii --------------------------
	.section	.nv.constant0._Z23onesComplementNonBorderPfS_ii,"a",@progbits
	.sectionflags	@""
	.align	4
.nv.constant0._Z23onesComplementNonBorderPfS_ii:
	.zero		920


//--------------------- SYMBOLS --------------------------

	.type		.nv.reservedSmem.offset0,@object
	.size		.nv.reservedSmem.offset0,0x4
